	.headerflags	@"EF_CUDA_TEXMODE_UNIFIED EF_CUDA_64BIT_ADDRESS EF_CUDA_ACCELERATORS EF_CUDA_SM90 EF_CUDA_VIRTUAL_SM(EF_CUDA_SM90)"
	.elftype	@"ET_EXEC"


//--------------------- .nv.info                  --------------------------
	.section	.nv.info,"",@"SHT_CUDA_INFO"
	.align	4


	//----- nvinfo : EIATTR_REGCOUNT
	.align		4
        /*0000*/ 	.byte	0x04, 0x2f
        /*0002*/ 	.short	(.L_1 - .L_0)
	.align		4
.L_0:
        /*0004*/ 	.word	index@(triton_poi_fused_relu_threshold_backward_1)
        /*0008*/ 	.word	0x0000000e


	//----- nvinfo : EIATTR_MIN_STACK_SIZE
	.align		4
.L_1:
        /*000c*/ 	.byte	0x04, 0x12
        /*000e*/ 	.short	(.L_3 - .L_2)
	.align		4
.L_2:
        /*0010*/ 	.word	index@(triton_poi_fused_relu_threshold_backward_1)
        /*0014*/ 	.word	0x00000000


	//----- nvinfo : EIATTR_FRAME_SIZE
	.align		4
.L_3:
        /*0018*/ 	.byte	0x04, 0x11
        /*001a*/ 	.short	(.L_5 - .L_4)
	.align		4
.L_4:
        /*001c*/ 	.word	index@(triton_poi_fused_relu_threshold_backward_1)
        /*0020*/ 	.word	0x00000000


	//----- nvinfo : EIATTR_MIN_STACK_SIZE
	.align		4
.L_5:
        /*0024*/ 	.byte	0x04, 0x12
        /*0026*/ 	.short	(.L_7 - .L_6)
	.align		4
.L_6:
        /*0028*/ 	.word	index@(triton_poi_fused_relu_threshold_backward_1)
        /*002c*/ 	.word	0x00000000
.L_7:


//--------------------- .nv.info.triton_poi_fused_relu_threshold_backward_1 --------------------------
	.section	.nv.info.triton_poi_fused_relu_threshold_backward_1,"",@"SHT_CUDA_INFO"
	.sectionflags	@""
	.align	4


	//----- nvinfo : EIATTR_CUDA_API_VERSION
	.align		4
        /*0000*/ 	.byte	0x04, 0x37
        /*0002*/ 	.short	(.L_9 - .L_8)
.L_8:
        /*0004*/ 	.word	0x0000007c


	//----- nvinfo : EIATTR_KPARAM_INFO
	.align		4
.L_9:
        /*0008*/ 	.byte	0x04, 0x17
        /*000a*/ 	.short	(.L_11 - .L_10)
.L_10:
        /*000c*/ 	.word	0x00000000
        /*0010*/ 	.short	0x0003
        /*0012*/ 	.short	0x0018
        /*0014*/ 	.byte	0x00, 0xf0, 0x11, 0x00


	//----- nvinfo : EIATTR_KPARAM_INFO
	.align		4
.L_11:
        /*0018*/ 	.byte	0x04, 0x17
        /*001a*/ 	.short	(.L_13 - .L_12)
.L_12:
        /*001c*/ 	.word	0x00000000
        /*0020*/ 	.short	0x0002
        /*0022*/ 	.short	0x0010
        /*0024*/ 	.byte	0x00, 0xf4, 0x21, 0x00


	//----- nvinfo : EIATTR_KPARAM_INFO
	.align		4
.L_13:
        /*0028*/ 	.byte	0x04, 0x17
        /*002a*/ 	.short	(.L_15 - .L_14)
.L_14:
        /*002c*/ 	.word	0x00000000
        /*0030*/ 	.short	0x0001
        /*0032*/ 	.short	0x0008
        /*0034*/ 	.byte	0x00, 0xf4, 0x21, 0x00


	//----- nvinfo : EIATTR_KPARAM_INFO
	.align		4
.L_15:
        /*0038*/ 	.byte	0x04, 0x17
        /*003a*/ 	.short	(.L_17 - .L_16)
.L_16:
        /*003c*/ 	.word	0x00000000
        /*0040*/ 	.short	0x0000
        /*0042*/ 	.short	0x0000
        /*0044*/ 	.byte	0x00, 0xf4, 0x21, 0x00


	//----- nvinfo : EIATTR_SPARSE_MMA_MASK
	.align		4
.L_17:
        /*0048*/ 	.byte	0x03, 0x50
        /*004a*/ 	.short	0x0000


	//----- nvinfo : EIATTR_MAXREG_COUNT
	.align		4
        /*004c*/ 	.byte	0x03, 0x1b
        /*004e*/ 	.short	0x00ff


	//----- nvinfo : EIATTR_EXIT_INSTR_OFFSETS
	.align		4
        /*0050*/ 	.byte	0x04, 0x1c
        /*0052*/ 	.short	(.L_19 - .L_18)


	//   ....[0]....
.L_18:
        /*0054*/ 	.word	0x00000250


	//   ....[1]....
        /*0058*/ 	.word	0x00000270


	//----- nvinfo : EIATTR_REQNTID
	.align		4
.L_19:
        /*005c*/ 	.byte	0x04, 0x10
        /*005e*/ 	.short	(.L_21 - .L_20)
.L_20:
        /*0060*/ 	.word	0x00000020
        /*0064*/ 	.word	0x00000001
        /*0068*/ 	.word	0x00000001


	//----- nvinfo : EIATTR_CBANK_PARAM_SIZE
	.align		4
.L_21:
        /*006c*/ 	.byte	0x03, 0x19
        /*006e*/ 	.short	0x001c


	//----- nvinfo : EIATTR_PARAM_CBANK
	.align		4
        /*0070*/ 	.byte	0x04, 0x0a
        /*0072*/ 	.short	(.L_23 - .L_22)
	.align		4
.L_22:
        /*0074*/ 	.word	index@(.nv.constant0.triton_poi_fused_relu_threshold_backward_1)
        /*0078*/ 	.short	0x0210
        /*007a*/ 	.short	0x001c


	//----- nvinfo : EIATTR_SW_WAR
	.align		4
.L_23:
        /*007c*/ 	.byte	0x04, 0x36
        /*007e*/ 	.short	(.L_25 - .L_24)
.L_24:
        /*0080*/ 	.word	0x00000008
.L_25:


//--------------------- .nv.callgraph             --------------------------
	.section	.nv.callgraph,"",@"SHT_CUDA_CALLGRAPH"
	.align	4
	.sectionentsize	8
	.align		4
        /*0000*/ 	.word	0x00000000
	.align		4
        /*0004*/ 	.word	0xffffffff
	.align		4
        /*0008*/ 	.word	0x00000000
	.align		4
        /*000c*/ 	.word	0xfffffffe
	.align		4
        /*0010*/ 	.word	0x00000000
	.align		4
        /*0014*/ 	.word	0xfffffffd
	.align		4
        /*0018*/ 	.word	0x00000000
	.align		4
        /*001c*/ 	.word	0xfffffffc


//--------------------- .text.triton_poi_fused_relu_threshold_backward_1 --------------------------
	.section	.text.triton_poi_fused_relu_threshold_backward_1,"ax",@progbits
	.align	128
        .global         triton_poi_fused_relu_threshold_backward_1
        .type           triton_poi_fused_relu_threshold_backward_1,@function
        .size           triton_poi_fused_relu_threshold_backward_1,(.L_x_1 - triton_poi_fused_relu_threshold_backward_1)
        .other          triton_poi_fused_relu_threshold_backward_1,@"STO_CUDA_ENTRY STV_DEFAULT"
triton_poi_fused_relu_threshold_backward_1:
.text.triton_poi_fused_relu_threshold_backward_1:
[----:B------:R-:W0:Y:S02]  /*0000*/  LDC R1, c[0x0][0x28] ;  /* 0x00000a00ff017b82 */ /* 0x000e240000000800 */
[----:B------:R-:W1:Y:S01]  /*0010*/  S2R R0, SR_TID.X ;  /* 0x0000000000007919 */ /* 0x000e620000002100 */
[----:B------:R-:W2:Y:S01]  /*0020*/  LDC.64 R4, c[0x0][0x218] ;  /* 0x00008600ff047b82 */ /* 0x000ea20000000a00 */
[----:B------:R-:W-:Y:S01]  /*0030*/  IMAD.MOV.U32 R11, RZ, RZ, RZ ;  /* 0x000000ffff0b7224 */ /* 0x000fe200078e00ff */
[----:B------:R-:W-:Y:S01]  /*0040*/  ULDC.64 UR4, c[0x0][0x208] ;  /* 0x0000820000047ab9 */ /* 0x000fe20000000a00 */
[----:B------:R-:W3:Y:S01]  /*0050*/  S2R R7, SR_CTAID.X ;  /* 0x0000000000077919 */ /* 0x000ee20000002500 */
[----:B------:R-:W-:-:S04]  /*0060*/  ULDC.64 UR6, c[0x0][0x220] ;  /* 0x0000880000067ab9 */ /* 0x000fc80000000a00 */
[----:B------:R-:W4:Y:S01]  /*0070*/  LDC.64 R2, c[0x0][0x210] ;  /* 0x00008400ff027b82 */ /* 0x000f220000000a00 */
[----:B-1----:R-:W-:Y:S01]  /*0080*/  IMAD.SHL.U32 R0, R0, 0x2, RZ ;  /* 0x0000000200007824 */ /* 0x002fe200078e00ff */
[----:B---3--:R-:W-:-:S04]  /*0090*/  SHF.R.S32.HI R6, RZ, 0x19, R7 ;  /* 0x00000019ff067819 */ /* 0x008fc80000011407 */
[----:B------:R-:W-:-:S05]  /*00a0*/  LOP3.LUT R0, R0, 0x3e, RZ, 0xc0, !PT ;  /* 0x0000003e00007812 */ /* 0x000fca00078ec0ff */
[----:B------:R-:W-:Y:S01]  /*00b0*/  IMAD R7, R7, 0x40, R0 ;  /* 0x0000004007077824 */ /* 0x000fe200078e0200 */
[----:B------:R-:W-:-:S03]  /*00c0*/  SGXT R0, R6, 0x1 ;  /* 0x000000010600781a */ /* 0x000fc60000000200 */
[C---:B----4-:R-:W-:Y:S01]  /*00d0*/  IMAD.WIDE R2, R7.reuse, 0x4, R2 ;  /* 0x0000000407027825 */ /* 0x050fe200078e0202 */
[----:B------:R-:W-:Y:S02]  /*00e0*/  LEA.HI R0, R0, R7, RZ, 0x4 ;  /* 0x0000000700007211 */ /* 0x000fe400078f20ff */
[----:B------:R-:W-:Y:S02]  /*00f0*/  ISETP.GE.AND P0, PT, R7, 0x40, PT ;  /* 0x000000400700780c */ /* 0x000fe40003f06270 */
[----:B------:R-:W-:Y:S01]  /*0100*/  SHF.R.S32.HI R9, RZ, 0x4, R0 ;  /* 0x00000004ff097819 */ /* 0x000fe20000011400 */
[----:B------:R-:W-:-:S04]  /*0110*/  IMAD.MOV.U32 R0, RZ, RZ, RZ ;  /* 0x000000ffff007224 */ /* 0x000fc800078e00ff */
[----:B--2---:R-:W-:Y:S01]  /*0120*/  IMAD.WIDE R4, R9, 0x4, R4 ;  /* 0x0000000409047825 */ /* 0x004fe200078e0204 */
[----:B------:R-:W-:-:S05]  /*0130*/  CS2R R8, SRZ ;  /* 0x0000000000087805 */ /* 0x000fca000001ff00 */
[----:B------:R-:W2:Y:S04]  /*0140*/  @!P0 LDG.E.EL R11, desc[UR4][R4.64] ;  /* 0x00000004040b8981 */ /* 0x000ea8000c2e1900 */
[----:B------:R-:W2:Y:S04]  /*0150*/  @!P0 LDG.E.64 R8, desc[UR4][R2.64] ;  /* 0x0000000402088981 */ /* 0x000ea8000c1e1b00 */
[----:B------:R-:W3:Y:S01]  /*0160*/  @!P0 LDG.E.EL R0, desc[UR4][R4.64] ;  /* 0x0000000404008981 */ /* 0x000ee2000c2e1900 */
[----:B--2---:R-:W-:Y:S01]  /*0170*/  FSETP.GEU.AND P2, PT, R8, -R11, PT ;  /* 0x8000000b0800720b */ /* 0x004fe20003f4e000 */
[----:B------:R-:W-:Y:S01]  /*0180*/  FADD R8, R11, R8 ;  /* 0x000000080b087221 */ /* 0x000fe20000000000 */
[----:B---3--:R-:W-:Y:S01]  /*0190*/  FADD R6, R0, R9 ;  /* 0x0000000900067221 */ /* 0x008fe20000000000 */
[----:B------:R-:W-:-:S03]  /*01a0*/  FSETP.GEU.AND P1, PT, R9, -R0, PT ;  /* 0x800000000900720b */ /* 0x000fc60003f2e000 */
[----:B------:R-:W-:Y:S02]  /*01b0*/  FSEL R8, R8, RZ, P2 ;  /* 0x000000ff08087208 */ /* 0x000fe40001000000 */
[----:B------:R-:W-:Y:S02]  /*01c0*/  FSEL R9, R6, RZ, P1 ;  /* 0x000000ff06097208 */ /* 0x000fe40000800000 */
[----:B------:R-:W-:Y:S02]  /*01d0*/  FSETP.GTU.AND P3, PT, R8, RZ, PT ;  /* 0x000000ff0800720b */ /* 0x000fe40003f6c000 */
[----:B------:R-:W-:Y:S02]  /*01e0*/  FSETP.GTU.AND P2, PT, R9, RZ, PT ;  /* 0x000000ff0900720b */ /* 0x000fe40003f4c000 */
[----:B------:R-:W-:Y:S02]  /*01f0*/  IADD3 R6, P1, R7, UR6, RZ ;  /* 0x0000000607067c10 */ /* 0x000fe4000ff3e0ff */
[----:B------:R-:W-:-:S02]  /*0200*/  SEL R0, RZ, 0x1, P3 ;  /* 0x00000001ff007807 */ /* 0x000fc40001800000 */
[----:B------:R-:W-:Y:S01]  /*0210*/  SEL R5, RZ, 0x100, P2 ;  /* 0x00000100ff057807 */ /* 0x000fe20001000000 */
[----:B------:R1:W-:Y:S01]  /*0220*/  @!P0 STG.E.64 desc[UR4][R2.64], R8 ;  /* 0x0000000802008986 */ /* 0x0003e2000c101b04 */
[----:B------:R-:W-:-:S03]  /*0230*/  LEA.HI.X.SX32 R7, R7, UR7, 0x1, P1 ;  /* 0x0000000707077c11 */ /* 0x000fc600088f0eff */
[----:B------:R-:W-:Y:S01]  /*0240*/  IMAD.IADD R5, R0, 0x1, R5 ;  /* 0x0000000100057824 */ /* 0x000fe200078e0205 */
[----:B------:R-:W-:Y:S06]  /*0250*/  @P0 EXIT ;  /* 0x000000000000094d */ /* 0x000fec0003800000 */
[----:B------:R-:W-:Y:S01]  /*0260*/  STG.E.U16 desc[UR4][R6.64], R5 ;  /* 0x0000000506007986 */ /* 0x000fe2000c101504 */
[----:B------:R-:W-:Y:S05]  /*0270*/  EXIT ;  /* 0x000000000000794d */ /* 0x000fea0003800000 */
.L_x_0:
[----:B------:R-:W-:-:S00]  /*0280*/  BRA `(.L_x_0) ;  /* 0xfffffffc00fc7947 */ /* 0x000fc0000383ffff */
[----:B------:R-:W-:-:S00]  /*0290*/  NOP ;  /* 0x0000000000007918 */ /* 0x000fc00000000000 */
        /* <DEDUP_REMOVED lines=14> */
.L_x_1:


//--------------------- .nv.constant0.triton_poi_fused_relu_threshold_backward_1 --------------------------
	.section	.nv.constant0.triton_poi_fused_relu_threshold_backward_1,"a",@progbits
	.sectionflags	@""
	.align	4
.nv.constant0.triton_poi_fused_relu_threshold_backward_1:
	.zero		556
